//
// Generated by NVIDIA NVVM Compiler
//
// Compiler Build ID: CL-36424714
// Cuda compilation tools, release 13.0, V13.0.88
// Based on NVVM 20.0.0
//

.version 9.0
.target sm_100
.address_size 64

	// .globl	_Z11simple_loopPi

.visible .entry _Z11simple_loopPi(
	.param .u64 .ptr .align 1 _Z11simple_loopPi_param_0
)
{
	.reg .b32 	%r<13>;
	.reg .b64 	%rd<5>;

	ld.param.u64 	%rd1, [_Z11simple_loopPi_param_0];
	cvta.to.global.u64 	%rd2, %rd1;
	mov.u32 	%r1, %tid.x;
	shl.b32 	%r2, %r1, 2;
	mul.wide.u32 	%rd3, %r2, 4;
	add.s64 	%rd4, %rd2, %rd3;
	ld.global.u32 	%r3, [%rd4];
	shl.b32 	%r4, %r3, 1;
	ld.global.u32 	%r5, [%rd4+4];
	add.s32 	%r6, %r4, %r5;
	ld.global.u32 	%r7, [%rd4+8];
	add.s32 	%r8, %r6, %r7;
	ld.global.u32 	%r9, [%rd4+12];
	add.s32 	%r10, %r8, %r9;
	ld.global.u32 	%r11, [%rd4+16];
	add.s32 	%r12, %r10, %r11;
	st.global.u32 	[%rd4], %r12;
	ret;

}


// ===== COMPILED SASS (sm_100) =====

	.target	sm_100

	.elftype	@"ET_EXEC"


//--------------------- .note.nv.tkinfo           --------------------------
	.section	.note.nv.tkinfo,"",@"SHT_NOTE"
	.sectionflags	@"SHF_NOTE_NV_TKINFO"
	.tkinfo
        /*0018*/ 	.word	0x00000002
        /*0030*/ 	.string	""
        /*0030*/ 	.string	"ptxas"
        /*0030*/ 	.string	"Cuda compilation tools, release 13.0, V13.0.88"
        /*0030*/ 	.string	"Build cuda_13.0.r13.0/compiler.36424714_0"
        /*0030*/ 	.string	"-arch sm_100 -m 64 "



//--------------------- .note.nv.cuinfo           --------------------------
	.section	.note.nv.cuinfo,"",@"SHT_NOTE"
	.sectionflags	@"SHF_NOTE_NV_CUINFO"
        /*0018*/ 	.short	0x0002
        /*001a*/ 	.short	0x0064
        /*001c*/ 	.short	0x0082
	.zero		2


//--------------------- .nv.info                  --------------------------
	.section	.nv.info,"",@"SHT_CUDA_INFO"
	.align	4


	//----- nvinfo : EIATTR_REGCOUNT
	.align		4
        /*0000*/ 	.byte	0x04, 0x2f
        /*0002*/ 	.short	(.L_1 - .L_0)
	.align		4
.L_0:
        /*0004*/ 	.word	index@(_Z11simple_loopPi)
        /*0008*/ 	.word	0x0000000c


	//----- nvinfo : EIATTR_FRAME_SIZE
	.align		4
.L_1:
        /*000c*/ 	.byte	0x04, 0x11
        /*000e*/ 	.short	(.L_3 - .L_2)
	.align		4
.L_2:
        /*0010*/ 	.word	index@(_Z11simple_loopPi)
        /*0014*/ 	.word	0x00000000


	//----- nvinfo : EIATTR_MIN_STACK_SIZE
	.align		4
.L_3:
        /*0018*/ 	.byte	0x04, 0x12
        /*001a*/ 	.short	(.L_5 - .L_4)
	.align		4
.L_4:
        /*001c*/ 	.word	index@(_Z11simple_loopPi)
        /*0020*/ 	.word	0x00000000
.L_5:


//--------------------- .nv.compat                --------------------------
	.section	.nv.compat,"",@"SHT_CUDA_COMPAT_INFO"
	.align	4
        /*0000*/ 	.byte	0x02, 0x09, 0x00, 0x00, 0x02, 0x02, 0x01, 0x00, 0x02, 0x05, 0x05, 0x00, 0x03, 0x07, 0x01, 0x01
        /*0010*/ 	.byte	0x02, 0x03, 0x00, 0x00, 0x02, 0x06, 0x01, 0x00, 0x04, 0x0b, 0x08, 0x00, 0x09, 0x00, 0x00, 0x00
        /*0020*/ 	.byte	0x00, 0x00, 0x00, 0x00


//--------------------- .nv.info._Z11simple_loopPi --------------------------
	.section	.nv.info._Z11simple_loopPi,"",@"SHT_CUDA_INFO"
	.sectionflags	@""
	.align	4


	//----- nvinfo : EIATTR_CUDA_API_VERSION
	.align		4
        /*0000*/ 	.byte	0x04, 0x37
        /*0002*/ 	.short	(.L_7 - .L_6)
.L_6:
        /*0004*/ 	.word	0x00000082


	//----- nvinfo : EIATTR_KPARAM_INFO
	.align		4
.L_7:
        /*0008*/ 	.byte	0x04, 0x17
        /*000a*/ 	.short	(.L_9 - .L_8)
.L_8:
        /*000c*/ 	.word	0x00000000
        /*0010*/ 	.short	0x0000
        /*0012*/ 	.short	0x0000
        /*0014*/ 	.byte	0x00, 0xf5, 0x21, 0x00


	//----- nvinfo : EIATTR_SPARSE_MMA_MASK
	.align		4
.L_9:
        /*0018*/ 	.byte	0x03, 0x50
        /*001a*/ 	.short	0x0000


	//----- nvinfo : EIATTR_MAXREG_COUNT
	.align		4
        /*001c*/ 	.byte	0x03, 0x1b
        /*001e*/ 	.short	0x00ff


	//----- nvinfo : EIATTR_MERCURY_ISA_VERSION
	.align		4
        /*0020*/ 	.byte	0x03, 0x5f
        /*0022*/ 	.short	0x0101


	//----- nvinfo : EIATTR_VRC_CTA_INIT_COUNT
	.align		4
        /*0024*/ 	.byte	0x02, 0x4a
	.zero		1
	.zero		1


	//----- nvinfo : EIATTR_EXIT_INSTR_OFFSETS
	.align		4
        /*0028*/ 	.byte	0x04, 0x1c
        /*002a*/ 	.short	(.L_11 - .L_10)


	//   ....[0]....
.L_10:
        /*002c*/ 	.word	0x000000f0


	//----- nvinfo : EIATTR_CBANK_PARAM_SIZE
	.align		4
.L_11:
        /*0030*/ 	.byte	0x03, 0x19
        /*0032*/ 	.short	0x0008


	//----- nvinfo : EIATTR_PARAM_CBANK
	.align		4
        /*0034*/ 	.byte	0x04, 0x0a
        /*0036*/ 	.short	(.L_13 - .L_12)
	.align		4
.L_12:
        /*0038*/ 	.word	index@(.nv.constant0._Z11simple_loopPi)
        /*003c*/ 	.short	0x0380
        /*003e*/ 	.short	0x0008


	//----- nvinfo : EIATTR_SW_WAR
	.align		4
.L_13:
        /*0040*/ 	.byte	0x04, 0x36
        /*0042*/ 	.short	(.L_15 - .L_14)
.L_14:
        /*0044*/ 	.word	0x00000008
.L_15:


//--------------------- .nv.callgraph             --------------------------
	.section	.nv.callgraph,"",@"SHT_CUDA_CALLGRAPH"
	.align	4
	.sectionentsize	8
	.align		4
        /*0000*/ 	.word	0x00000000
	.align		4
        /*0004*/ 	.word	0xffffffff
	.align		4
        /*0008*/ 	.word	0x00000000
	.align		4
        /*000c*/ 	.word	0xfffffffe
	.align		4
        /*0010*/ 	.word	0x00000000
	.align		4
        /*0014*/ 	.word	0xfffffffd
	.align		4
        /*0018*/ 	.word	0x00000000
	.align		4
        /*001c*/ 	.word	0xfffffffc


//--------------------- .text._Z11simple_loopPi   --------------------------
	.section	.text._Z11simple_loopPi,"ax",@progbits
	.align	128
        .global         _Z11simple_loopPi
        .type           _Z11simple_loopPi,@function
        .size           _Z11simple_loopPi,(.L_x_1 - _Z11simple_loopPi)
        .other          _Z11simple_loopPi,@"STO_CUDA_ENTRY STV_DEFAULT"
_Z11simple_loopPi:
.text._Z11simple_loopPi:
[----:B------:R-:W-:Y:S01]  /*0000*/  LDC R1, c[0x0][0x37c] ;  /* 0x0000df00ff017b82 */ /* 0x000fe20000000800 */
[----:B------:R-:W0:Y:S07]  /*0010*/  S2R R5, SR_TID.X ;  /* 0x0000000000057919 */ /* 0x000e2e0000002100 */
[----:B------:R-:W1:Y:S01]  /*0020*/  LDC.64 R2, c[0x0][0x380] ;  /* 0x0000e000ff027b82 */ /* 0x000e620000000a00 */
[----:B------:R-:W2:Y:S01]  /*0030*/  LDCU.64 UR4, c[0x0][0x358] ;  /* 0x00006b00ff0477ac */ /* 0x000ea20008000a00 */
[----:B0-----:R-:W-:-:S05]  /*0040*/  SHF.L.U32 R5, R5, 0x2, RZ ;  /* 0x0000000205057819 */ /* 0x001fca00000006ff */
[----:B-1----:R-:W-:-:S05]  /*0050*/  IMAD.WIDE.U32 R2, R5, 0x4, R2 ;  /* 0x0000000405027825 */ /* 0x002fca00078e0002 */
[----:B--2---:R-:W2:Y:S04]  /*0060*/  LDG.E R0, desc[UR4][R2.64] ;  /* 0x0000000402007981 */ /* 0x004ea8000c1e1900 */
[----:B------:R-:W2:Y:S04]  /*0070*/  LDG.E R5, desc[UR4][R2.64+0x4] ;  /* 0x0000040402057981 */ /* 0x000ea8000c1e1900 */
[----:B------:R-:W3:Y:S04]  /*0080*/  LDG.E R7, desc[UR4][R2.64+0x8] ;  /* 0x0000080402077981 */ /* 0x000ee8000c1e1900 */
[----:B------:R-:W3:Y:S04]  /*0090*/  LDG.E R4, desc[UR4][R2.64+0xc] ;  /* 0x00000c0402047981 */ /* 0x000ee8000c1e1900 */
[----:B------:R-:W4:Y:S01]  /*00a0*/  LDG.E R9, desc[UR4][R2.64+0x10] ;  /* 0x0000100402097981 */ /* 0x000f22000c1e1900 */
[----:B--2---:R-:W-:-:S04]  /*00b0*/  LEA R0, R0, R5, 0x1 ;  /* 0x0000000500007211 */ /* 0x004fc800078e08ff */
[----:B---3--:R-:W-:-:S04]  /*00c0*/  IADD3 R0, PT, PT, R4, R0, R7 ;  /* 0x0000000004007210 */ /* 0x008fc80007ffe007 */
[----:B----4-:R-:W-:-:S05]  /*00d0*/  IADD3 R9, PT, PT, R0, R9, RZ ;  /* 0x0000000900097210 */ /* 0x010fca0007ffe0ff */
[----:B------:R-:W-:Y:S01]  /*00e0*/  STG.E desc[UR4][R2.64], R9 ;  /* 0x0000000902007986 */ /* 0x000fe2000c101904 */
[----:B------:R-:W-:Y:S05]  /*00f0*/  EXIT ;  /* 0x000000000000794d */ /* 0x000fea0003800000 */
.L_x_0:
[----:B------:R-:W-:-:S00]  /*0100*/  BRA `(.L_x_0) ;  /* 0xfffffffc00fc7947 */ /* 0x000fc0000383ffff */
[----:B------:R-:W-:-:S00]  /*0110*/  NOP ;  /* 0x0000000000007918 */ /* 0x000fc00000000000 */
        /* <DEDUP_REMOVED lines=14> */
.L_x_1:


//--------------------- .nv.shared.reserved.0     --------------------------
	.section	.nv.shared.reserved.0,"aw",@nobits
	.weak		__nv_reservedSMEM_offset_0_alias
	.size		__nv_reservedSMEM_offset_0_alias, 0, 64
	.other		__nv_reservedSMEM_offset_0_alias,@"STO_CUDA_RESERVED_SHARED STV_DEFAULT"
__nv_reservedSMEM_offset_0_alias:
	.zero		0
	.zero		64


//--------------------- .nv.constant0._Z11simple_loopPi --------------------------
	.section	.nv.constant0._Z11simple_loopPi,"a",@progbits
	.sectionflags	@""
	.align	4
.nv.constant0._Z11simple_loopPi:
	.zero		904


//--------------------- SYMBOLS --------------------------

	.type		.nv.reservedSmem.offset0,@object
	.size		.nv.reservedSmem.offset0,0x4
